	.headerflags	@"EF_CUDA_TEXMODE_UNIFIED EF_CUDA_64BIT_ADDRESS EF_CUDA_ACCELERATORS EF_CUDA_SM90 EF_CUDA_VIRTUAL_SM(EF_CUDA_SM90)"
	.elftype	@"ET_EXEC"


//--------------------- .nv.info                  --------------------------
	.section	.nv.info,"",@"SHT_CUDA_INFO"
	.align	4


	//----- nvinfo : EIATTR_REGCOUNT
	.align		4
        /*0000*/ 	.byte	0x04, 0x2f
        /*0002*/ 	.short	(.L_3 - .L_2)
	.align		4
.L_2:
        /*0004*/ 	.word	index@(triton_poi_fused__native_batch_norm_legit_no_training_convolution_relu_27)
        /*0008*/ 	.word	0x0000001a


	//----- nvinfo : EIATTR_MIN_STACK_SIZE
	.align		4
.L_3:
        /*000c*/ 	.byte	0x04, 0x12
        /*000e*/ 	.short	(.L_5 - .L_4)
	.align		4
.L_4:
        /*0010*/ 	.word	index@(triton_poi_fused__native_batch_norm_legit_no_training_convolution_relu_27)
        /*0014*/ 	.word	0x00000000


	//----- nvinfo : EIATTR_FRAME_SIZE
	.align		4
.L_5:
        /*0018*/ 	.byte	0x04, 0x11
        /*001a*/ 	.short	(.L_7 - .L_6)
	.align		4
.L_6:
        /*001c*/ 	.word	index@(triton_poi_fused__native_batch_norm_legit_no_training_convolution_relu_27)
        /*0020*/ 	.word	0x00000000


	//----- nvinfo : EIATTR_MIN_STACK_SIZE
	.align		4
.L_7:
        /*0024*/ 	.byte	0x04, 0x12
        /*0026*/ 	.short	(.L_9 - .L_8)
	.align		4
.L_8:
        /*0028*/ 	.word	index@(triton_poi_fused__native_batch_norm_legit_no_training_convolution_relu_27)
        /*002c*/ 	.word	0x00000000
.L_9:


//--------------------- .nv.info.triton_poi_fused__native_batch_norm_legit_no_training_convolution_relu_27 --------------------------
	.section	.nv.info.triton_poi_fused__native_batch_norm_legit_no_training_convolution_relu_27,"",@"SHT_CUDA_INFO"
	.sectionflags	@""
	.align	4


	//----- nvinfo : EIATTR_CUDA_API_VERSION
	.align		4
        /*0000*/ 	.byte	0x04, 0x37
        /*0002*/ 	.short	(.L_11 - .L_10)
.L_10:
        /*0004*/ 	.word	0x0000007c


	//----- nvinfo : EIATTR_KPARAM_INFO
	.align		4
.L_11:
        /*0008*/ 	.byte	0x04, 0x17
        /*000a*/ 	.short	(.L_13 - .L_12)
.L_12:
        /*000c*/ 	.word	0x00000000
        /*0010*/ 	.short	0x0007
        /*0012*/ 	.short	0x0038
        /*0014*/ 	.byte	0x00, 0xf0, 0x11, 0x00


	//----- nvinfo : EIATTR_KPARAM_INFO
	.align		4
.L_13:
        /*0018*/ 	.byte	0x04, 0x17
        /*001a*/ 	.short	(.L_15 - .L_14)
.L_14:
        /*001c*/ 	.word	0x00000000
        /*0020*/ 	.short	0x0006
        /*0022*/ 	.short	0x0030
        /*0024*/ 	.byte	0x00, 0xf4, 0x21, 0x00


	//----- nvinfo : EIATTR_KPARAM_INFO
	.align		4
.L_15:
        /*0028*/ 	.byte	0x04, 0x17
        /*002a*/ 	.short	(.L_17 - .L_16)
.L_16:
        /*002c*/ 	.word	0x00000000
        /*0030*/ 	.short	0x0005
        /*0032*/ 	.short	0x0028
        /*0034*/ 	.byte	0x00, 0xf4, 0x21, 0x00


	//----- nvinfo : EIATTR_KPARAM_INFO
	.align		4
.L_17:
        /*0038*/ 	.byte	0x04, 0x17
        /*003a*/ 	.short	(.L_19 - .L_18)
.L_18:
        /*003c*/ 	.word	0x00000000
        /*0040*/ 	.short	0x0004
        /*0042*/ 	.short	0x0020
        /*0044*/ 	.byte	0x00, 0xf4, 0x21, 0x00


	//----- nvinfo : EIATTR_KPARAM_INFO
	.align		4
.L_19:
        /*0048*/ 	.byte	0x04, 0x17
        /*004a*/ 	.short	(.L_21 - .L_20)
.L_20:
        /*004c*/ 	.word	0x00000000
        /*0050*/ 	.short	0x0003
        /*0052*/ 	.short	0x0018
        /*0054*/ 	.byte	0x00, 0xf4, 0x21, 0x00


	//----- nvinfo : EIATTR_KPARAM_INFO
	.align		4
.L_21:
        /*0058*/ 	.byte	0x04, 0x17
        /*005a*/ 	.short	(.L_23 - .L_22)
.L_22:
        /*005c*/ 	.word	0x00000000
        /*0060*/ 	.short	0x0002
        /*0062*/ 	.short	0x0010
        /*0064*/ 	.byte	0x00, 0xf4, 0x21, 0x00


	//----- nvinfo : EIATTR_KPARAM_INFO
	.align		4
.L_23:
        /*0068*/ 	.byte	0x04, 0x17
        /*006a*/ 	.short	(.L_25 - .L_24)
.L_24:
        /*006c*/ 	.word	0x00000000
        /*0070*/ 	.short	0x0001
        /*0072*/ 	.short	0x0008
        /*0074*/ 	.byte	0x00, 0xf4, 0x21, 0x00


	//----- nvinfo : EIATTR_KPARAM_INFO
	.align		4
.L_25:
        /*0078*/ 	.byte	0x04, 0x17
        /*007a*/ 	.short	(.L_27 - .L_26)
.L_26:
        /*007c*/ 	.word	0x00000000
        /*0080*/ 	.short	0x0000
        /*0082*/ 	.short	0x0000
        /*0084*/ 	.byte	0x00, 0xf4, 0x21, 0x00


	//----- nvinfo : EIATTR_SPARSE_MMA_MASK
	.align		4
.L_27:
        /*0088*/ 	.byte	0x03, 0x50
        /*008a*/ 	.short	0x0000


	//----- nvinfo : EIATTR_MAXREG_COUNT
	.align		4
        /*008c*/ 	.byte	0x03, 0x1b
        /*008e*/ 	.short	0x00ff


	//----- nvinfo : EIATTR_EXIT_INSTR_OFFSETS
	.align		4
        /*0090*/ 	.byte	0x04, 0x1c
        /*0092*/ 	.short	(.L_29 - .L_28)


	//   ....[0]....
.L_28:
        /*0094*/ 	.word	0x00000490


	//   ....[1]....
        /*0098*/ 	.word	0x000004b0


	//----- nvinfo : EIATTR_REQNTID
	.align		4
.L_29:
        /*009c*/ 	.byte	0x04, 0x10
        /*009e*/ 	.short	(.L_31 - .L_30)
.L_30:
        /*00a0*/ 	.word	0x00000080
        /*00a4*/ 	.word	0x00000001
        /*00a8*/ 	.word	0x00000001


	//----- nvinfo : EIATTR_CBANK_PARAM_SIZE
	.align		4
.L_31:
        /*00ac*/ 	.byte	0x03, 0x19
        /*00ae*/ 	.short	0x003c


	//----- nvinfo : EIATTR_PARAM_CBANK
	.align		4
        /*00b0*/ 	.byte	0x04, 0x0a
        /*00b2*/ 	.short	(.L_33 - .L_32)
	.align		4
.L_32:
        /*00b4*/ 	.word	index@(.nv.constant0.triton_poi_fused__native_batch_norm_legit_no_training_convolution_relu_27)
        /*00b8*/ 	.short	0x0210
        /*00ba*/ 	.short	0x003c


	//----- nvinfo : EIATTR_SW_WAR
	.align		4
.L_33:
        /*00bc*/ 	.byte	0x04, 0x36
        /*00be*/ 	.short	(.L_35 - .L_34)
.L_34:
        /*00c0*/ 	.word	0x00000008
.L_35:


//--------------------- .nv.callgraph             --------------------------
	.section	.nv.callgraph,"",@"SHT_CUDA_CALLGRAPH"
	.align	4
	.sectionentsize	8
	.align		4
        /*0000*/ 	.word	0x00000000
	.align		4
        /*0004*/ 	.word	0xffffffff
	.align		4
        /*0008*/ 	.word	0x00000000
	.align		4
        /*000c*/ 	.word	0xfffffffe
	.align		4
        /*0010*/ 	.word	0x00000000
	.align		4
        /*0014*/ 	.word	0xfffffffd
	.align		4
        /*0018*/ 	.word	0x00000000
	.align		4
        /*001c*/ 	.word	0xfffffffc


//--------------------- .nv.constant4             --------------------------
	.section	.nv.constant4,"a",@progbits
	.align	8
	.align		8
.nv.constant4:
        /*0000*/ 	.dword	_$_str
	.align		8
        /*0008*/ 	.dword	_$_str_$_2


//--------------------- .text.triton_poi_fused__native_batch_norm_legit_no_training_convolution_relu_27 --------------------------
	.section	.text.triton_poi_fused__native_batch_norm_legit_no_training_convolution_relu_27,"ax",@progbits
	.align	128
        .global         triton_poi_fused__native_batch_norm_legit_no_training_convolution_relu_27
        .type           triton_poi_fused__native_batch_norm_legit_no_training_convolution_relu_27,@function
        .size           triton_poi_fused__native_batch_norm_legit_no_training_convolution_relu_27,(.L_x_1 - triton_poi_fused__native_batch_norm_legit_no_training_convolution_relu_27)
        .other          triton_poi_fused__native_batch_norm_legit_no_training_convolution_relu_27,@"STO_CUDA_ENTRY STV_DEFAULT"
triton_poi_fused__native_batch_norm_legit_no_training_convolution_relu_27:
.text.triton_poi_fused__native_batch_norm_legit_no_training_convolution_relu_27:
[----:B------:R-:W0:Y:S01]  /*0000*/  LDC R1, c[0x0][0x28] ;  /* 0x00000a00ff017b82 */ /* 0x000e220000000800 */
[----:B------:R-:W1:Y:S07]  /*0010*/  S2R R0, SR_TID.X ;  /* 0x0000000000007919 */ /* 0x000e6e0000002100 */
[----:B------:R-:W2:Y:S01]  /*0020*/  LDC.64 R2, c[0x0][0x228] ;  /* 0x00008a00ff027b82 */ /* 0x000ea20000000a00 */
[----:B------:R-:W-:Y:S01]  /*0030*/  CS2R R8, SRZ ;  /* 0x0000000000087805 */ /* 0x000fe2000001ff00 */
[----:B------:R-:W-:Y:S01]  /*0040*/  ULDC.64 UR4, c[0x0][0x208] ;  /* 0x0000820000047ab9 */ /* 0x000fe20000000a00 */
[----:B------:R-:W3:Y:S05]  /*0050*/  S2R R7, SR_CTAID.X ;  /* 0x0000000000077919 */ /* 0x000eea0000002500 */
[----:B------:R-:W4:Y:S08]  /*0060*/  LDC.64 R16, c[0x0][0x218] ;  /* 0x00008600ff107b82 */ /* 0x000f300000000a00 */
[----:B------:R-:W5:Y:S08]  /*0070*/  LDC.64 R18, c[0x0][0x220] ;  /* 0x00008800ff127b82 */ /* 0x000f700000000a00 */
[----:B------:R-:W5:Y:S01]  /*0080*/  LDC.64 R20, c[0x0][0x230] ;  /* 0x00008c00ff147b82 */ /* 0x000f620000000a00 */
[----:B-1----:R-:W-:-:S07]  /*0090*/  SHF.L.U32 R0, R0, 0x1, RZ ;  /* 0x0000000100007819 */ /* 0x002fce00000006ff */
[----:B------:R-:W1:Y:S01]  /*00a0*/  LDC.64 R14, c[0x0][0x238] ;  /* 0x00008e00ff0e7b82 */ /* 0x000e620000000a00 */
[----:B---3--:R-:W-:Y:S02]  /*00b0*/  SHF.R.S32.HI R5, RZ, 0x17, R7 ;  /* 0x00000017ff057819 */ /* 0x008fe40000011407 */
[----:B------:R-:W-:Y:S02]  /*00c0*/  LOP3.LUT R0, R0, 0xfe, RZ, 0xc0, !PT ;  /* 0x000000fe00007812 */ /* 0x000fe400078ec0ff */
[----:B------:R-:W-:Y:S02]  /*00d0*/  SGXT R5, R5, 0x1 ;  /* 0x000000010505781a */ /* 0x000fe40000000200 */
[----:B------:R-:W-:-:S04]  /*00e0*/  LEA R0, R7, R0, 0x8 ;  /* 0x0000000007007211 */ /* 0x000fc800078e40ff */
[----:B------:R-:W-:Y:S02]  /*00f0*/  LEA.HI R5, R5, R0, RZ, 0x7 ;  /* 0x0000000005057211 */ /* 0x000fe400078f38ff */
[----:B------:R-:W-:Y:S02]  /*0100*/  ISETP.GE.AND P0, PT, R0, 0x200, PT ;  /* 0x000002000000780c */ /* 0x000fe40003f06270 */
[----:B------:R-:W-:-:S04]  /*0110*/  LOP3.LUT R5, R5, 0xffffff80, RZ, 0xc0, !PT ;  /* 0xffffff8005057812 */ /* 0x000fc800078ec0ff */
[----:B------:R-:W-:Y:S02]  /*0120*/  IADD3 R12, R0, -R5, RZ ;  /* 0x80000005000c7210 */ /* 0x000fe40007ffe0ff */
[----:B------:R-:W3:Y:S03]  /*0130*/  LDC.64 R4, c[0x0][0x210] ;  /* 0x00008400ff047b82 */ /* 0x000ee60000000a00 */
[----:B--2---:R-:W-:-:S05]  /*0140*/  IMAD.WIDE R2, R12, 0x4, R2 ;  /* 0x000000040c027825 */ /* 0x004fca00078e0202 */
[----:B------:R2:W3:Y:S01]  /*0150*/  @!P0 LDG.E.EL.64 R8, desc[UR4][R2.64] ;  /* 0x0000000402088981 */ /* 0x0004e2000c2e1b00 */
[----:B------:R-:W-:Y:S02]  /*0160*/  CS2R R10, SRZ ;  /* 0x00000000000a7805 */ /* 0x000fe4000001ff00 */
[----:B------:R-:W-:Y:S01]  /*0170*/  CS2R R6, SRZ ;  /* 0x0000000000067805 */ /* 0x000fe2000001ff00 */
[----:B----4-:R-:W-:-:S04]  /*0180*/  IMAD.WIDE R16, R12, 0x4, R16 ;  /* 0x000000040c107825 */ /* 0x010fc800078e0210 */
[----:B-----5:R-:W-:Y:S01]  /*0190*/  IMAD.WIDE R18, R12, 0x4, R18 ;  /* 0x000000040c127825 */ /* 0x020fe200078e0212 */
[----:B------:R-:W4:Y:S01]  /*01a0*/  @!P0 LDG.E.EL.64 R10, desc[UR4][R16.64] ;  /* 0x00000004100a8981 */ /* 0x000f22000c2e1b00 */
[----:B--2---:R-:W-:Y:S02]  /*01b0*/  CS2R R2, SRZ ;  /* 0x0000000000027805 */ /* 0x004fe4000001ff00 */
[----:B---3--:R-:W-:-:S04]  /*01c0*/  IMAD.WIDE R4, R0, 0x4, R4 ;  /* 0x0000000400047825 */ /* 0x008fc800078e0204 */
[----:B------:R2:W3:Y:S04]  /*01d0*/  @!P0 LDG.E.EL.64 R2, desc[UR4][R18.64] ;  /* 0x0000000412028981 */ /* 0x0004e8000c2e1b00 */
[----:B------:R-:W4:Y:S01]  /*01e0*/  @!P0 LDG.E.64 R6, desc[UR4][R4.64] ;  /* 0x0000000404068981 */ /* 0x000f22000c1e1b00 */
[----:B0-----:R-:W-:-:S04]  /*01f0*/  IMAD.WIDE R20, R12, 0x4, R20 ;  /* 0x000000040c147825 */ /* 0x001fc800078e0214 */
[----:B-1----:R-:W-:Y:S01]  /*0200*/  IMAD.WIDE R22, R12, 0x4, R14 ;  /* 0x000000040c167825 */ /* 0x002fe200078e020e */
[----:B------:R-:W-:Y:S02]  /*0210*/  CS2R R12, SRZ ;  /* 0x00000000000c7805 */ /* 0x000fe4000001ff00 */
[----:B------:R-:W-:-:S04]  /*0220*/  CS2R R14, SRZ ;  /* 0x00000000000e7805 */ /* 0x000fc8000001ff00 */
[----:B------:R-:W5:Y:S04]  /*0230*/  @!P0 LDG.E.EL.64 R12, desc[UR4][R20.64] ;  /* 0x00000004140c8981 */ /* 0x000f68000c2e1b00 */
[----:B------:R-:W5:Y:S01]  /*0240*/  @!P0 LDG.E.EL.64 R14, desc[UR4][R22.64] ;  /* 0x00000004160e8981 */ /* 0x000f62000c2e1b00 */
[----:B--2---:R-:W-:Y:S01]  /*0250*/  HFMA2.MMA R18, -RZ, RZ, 1.625, 0 ;  /* 0x3e800000ff127435 */ /* 0x004fe200000001ff */
[----:B------:R-:W-:Y:S01]  /*0260*/  FADD R8, R8, 9.9999997473787516356e-06 ;  /* 0x3727c5ac08087421 */ /* 0x000fe20000000000 */
[----:B------:R-:W-:-:S03]  /*0270*/  FADD R9, R9, 9.9999997473787516356e-06 ;  /* 0x3727c5ac09097421 */ /* 0x000fc60000000000 */
[----:B------:R-:W0:Y:S08]  /*0280*/  MUFU.SQRT R16, R8 ;  /* 0x0000000800107308 */ /* 0x000e300000002000 */
[----:B------:R1:W2:Y:S01]  /*0290*/  MUFU.SQRT R17, R9 ;  /* 0x0000000900117308 */ /* 0x0002a20000002000 */
[C---:B0-----:R-:W-:Y:S02]  /*02a0*/  FSETP.GT.AND P1, PT, R16.reuse, 8.50705917302346158658e+37, PT ;  /* 0x7e8000001000780b */ /* 0x041fe40003f24000 */
[----:B------:R-:W-:Y:S01]  /*02b0*/  FSETP.GEU.AND P3, PT, R16, 1.175494350822287508e-38, PT ;  /* 0x008000001000780b */ /* 0x000fe20003f6e000 */
[----:B-1----:R-:W0:Y:S01]  /*02c0*/  LDC.64 R8, c[0x0][0x240] ;  /* 0x00009000ff087b82 */ /* 0x002e220000000a00 */
[----:B--2---:R-:W-:-:S02]  /*02d0*/  FSETP.GT.AND P2, PT, R17, 8.50705917302346158658e+37, PT ;  /* 0x7e8000001100780b */ /* 0x004fc40003f44000 */
[----:B------:R-:W-:-:S07]  /*02e0*/  FSETP.GEU.AND P4, PT, R17, 1.175494350822287508e-38, PT ;  /* 0x008000001100780b */ /* 0x000fce0003f8e000 */
[----:B------:R-:W-:-:S04]  /*02f0*/  @P1 FMUL R16, R16, 0.25 ;  /* 0x3e80000010101820 */ /* 0x000fc80000400000 */
[----:B------:R-:W-:Y:S01]  /*0300*/  @!P3 FMUL R16, R16, 16777216 ;  /* 0x4b8000001010b820 */ /* 0x000fe20000400000 */
[----:B------:R-:W-:-:S04]  /*0310*/  @P2 FMUL R17, R17, 0.25 ;  /* 0x3e80000011112820 */ /* 0x000fc80000400000 */
[----:B------:R-:W-:Y:S01]  /*0320*/  @!P4 FMUL R17, R17, 16777216 ;  /* 0x4b8000001111c820 */ /* 0x000fe20000400000 */
[----:B------:R-:W1:Y:S01]  /*0330*/  MUFU.RCP R16, R16 ;  /* 0x0000001000107308 */ /* 0x000e620000001000 */
[----:B------:R-:W-:-:S07]  /*0340*/  FSEL R19, R18, 1, P1 ;  /* 0x3f80000012137808 */ /* 0x000fce0000800000 */
[----:B------:R-:W2:Y:S01]  /*0350*/  MUFU.RCP R17, R17 ;  /* 0x0000001100117308 */ /* 0x000ea20000001000 */
[----:B------:R-:W-:Y:S01]  /*0360*/  FSEL R18, R18, 1, P2 ;  /* 0x3f80000012127808 */ /* 0x000fe20001000000 */
[----:B------:R-:W-:Y:S01]  /*0370*/  @!P3 FMUL R19, R19, 16777216 ;  /* 0x4b8000001313b820 */ /* 0x000fe20000400000 */
[----:B----4-:R-:W-:Y:S01]  /*0380*/  FADD R6, R10, R6 ;  /* 0x000000060a067221 */ /* 0x010fe20000000000 */
[----:B------:R-:W-:Y:S02]  /*0390*/  FADD R7, R11, R7 ;  /* 0x000000070b077221 */ /* 0x000fe40000000000 */
[----:B------:R-:W-:Y:S01]  /*03a0*/  @!P4 FMUL R18, R18, 16777216 ;  /* 0x4b8000001212c820 */ /* 0x000fe20000400000 */
[----:B-1----:R-:W-:Y:S01]  /*03b0*/  FMUL R19, R16, R19 ;  /* 0x0000001310137220 */ /* 0x002fe20000400000 */
[----:B---3--:R-:W-:Y:S01]  /*03c0*/  FADD R2, R6, -R2 ;  /* 0x8000000206027221 */ /* 0x008fe20000000000 */
[----:B------:R-:W-:Y:S01]  /*03d0*/  FADD R3, R7, -R3 ;  /* 0x8000000307037221 */ /* 0x000fe20000000000 */
[----:B--2---:R-:W-:-:S02]  /*03e0*/  FMUL R18, R17, R18 ;  /* 0x0000001211127220 */ /* 0x004fc40000400000 */
[----:B------:R-:W-:Y:S02]  /*03f0*/  FMUL R19, R2, R19 ;  /* 0x0000001302137220 */ /* 0x000fe40000400000 */
[----:B------:R-:W-:Y:S02]  /*0400*/  FMUL R18, R3, R18 ;  /* 0x0000001203127220 */ /* 0x000fe40000400000 */
[----:B-----5:R-:W-:Y:S02]  /*0410*/  FFMA R12, R19, R12, R14 ;  /* 0x0000000c130c7223 */ /* 0x020fe4000000000e */
[----:B------:R-:W-:Y:S01]  /*0420*/  FFMA R13, R18, R13, R15 ;  /* 0x0000000d120d7223 */ /* 0x000fe2000000000f */
[----:B------:R1:W-:Y:S02]  /*0430*/  @!P0 STG.E.64 desc[UR4][R4.64], R6 ;  /* 0x0000000604008986 */ /* 0x0003e4000c101b04 */
[----:B------:R-:W-:Y:S02]  /*0440*/  FSETP.GEU.AND P1, PT, R12, RZ, PT ;  /* 0x000000ff0c00720b */ /* 0x000fe40003f2e000 */
[----:B------:R-:W-:Y:S01]  /*0450*/  FSETP.GEU.AND P2, PT, R13, RZ, PT ;  /* 0x000000ff0d00720b */ /* 0x000fe20003f4e000 */
[----:B0-----:R-:W-:Y:S01]  /*0460*/  IMAD.WIDE R8, R0, 0x4, R8 ;  /* 0x0000000400087825 */ /* 0x001fe200078e0208 */
[----:B------:R-:W-:-:S02]  /*0470*/  FSEL R12, R12, RZ, P1 ;  /* 0x000000ff0c0c7208 */ /* 0x000fc40000800000 */
[----:B------:R-:W-:Y:S01]  /*0480*/  FSEL R13, R13, RZ, P2 ;  /* 0x000000ff0d0d7208 */ /* 0x000fe20001000000 */
[----:B------:R-:W-:Y:S08]  /*0490*/  @P0 EXIT ;  /* 0x000000000000094d */ /* 0x000ff00003800000 */
[----:B------:R-:W-:Y:S01]  /*04a0*/  STG.E.64 desc[UR4][R8.64], R12 ;  /* 0x0000000c08007986 */ /* 0x000fe2000c101b04 */
[----:B------:R-:W-:Y:S05]  /*04b0*/  EXIT ;  /* 0x000000000000794d */ /* 0x000fea0003800000 */
.L_x_0:
[----:B------:R-:W-:-:S00]  /*04c0*/  BRA `(.L_x_0) ;  /* 0xfffffffc00fc7947 */ /* 0x000fc0000383ffff */
[----:B------:R-:W-:-:S00]  /*04d0*/  NOP ;  /* 0x0000000000007918 */ /* 0x000fc00000000000 */
        /* <DEDUP_REMOVED lines=10> */
.L_x_1:


//--------------------- .nv.global.init           --------------------------
	.section	.nv.global.init,"aw",@progbits
.nv.global.init:
	.type		_$_str,@object
	.size		_$_str,(_$_str_$_2 - _$_str)
_$_str:
        /*0000*/ 	.byte	0x5f, 0x5f, 0x43, 0x55, 0x44, 0x41, 0x5f, 0x46, 0x54, 0x5a, 0x00
	.type		_$_str_$_2,@object
	.size		_$_str_$_2,(.L_1 - _$_str_$_2)
_$_str_$_2:
        /*000b*/ 	.byte	0x5f, 0x5f, 0x43, 0x55, 0x44, 0x41, 0x5f, 0x50, 0x52, 0x45, 0x43, 0x5f, 0x53, 0x51, 0x52, 0x54
        /*001b*/ 	.byte	0x00
.L_1:


//--------------------- .nv.constant0.triton_poi_fused__native_batch_norm_legit_no_training_convolution_relu_27 --------------------------
	.section	.nv.constant0.triton_poi_fused__native_batch_norm_legit_no_training_convolution_relu_27,"a",@progbits
	.sectionflags	@""
	.align	4
.nv.constant0.triton_poi_fused__native_batch_norm_legit_no_training_convolution_relu_27:
	.zero		588
